//
// Generated by NVIDIA NVVM Compiler
//
// Compiler Build ID: CL-36424714
// Cuda compilation tools, release 13.0, V13.0.88
// Based on NVVM 20.0.0
//

.version 9.0
.target sm_100
.address_size 64

	// .globl	_Z8FindWordv
.global .align 8 .u64 dev_word;
.global .align 8 .u64 dev_sentence;
.global .align 4 .u32 dev_w_len;
.global .align 4 .u32 dev_s_len;
.global .align 4 .u32 dev_res;

.visible .entry _Z8FindWordv()
{


	ret;

}


// ===== COMPILED SASS (sm_100) =====

	.target	sm_100

	.elftype	@"ET_EXEC"


//--------------------- .note.nv.tkinfo           --------------------------
	.section	.note.nv.tkinfo,"",@"SHT_NOTE"
	.sectionflags	@"SHF_NOTE_NV_TKINFO"
	.tkinfo
        /*0018*/ 	.word	0x00000002
        /*0030*/ 	.string	""
        /*0030*/ 	.string	"ptxas"
        /*0030*/ 	.string	"Cuda compilation tools, release 13.0, V13.0.88"
        /*0030*/ 	.string	"Build cuda_13.0.r13.0/compiler.36424714_0"
        /*0030*/ 	.string	"-arch sm_100 -m 64 "



//--------------------- .note.nv.cuinfo           --------------------------
	.section	.note.nv.cuinfo,"",@"SHT_NOTE"
	.sectionflags	@"SHF_NOTE_NV_CUINFO"
        /*0018*/ 	.short	0x0002
        /*001a*/ 	.short	0x0064
        /*001c*/ 	.short	0x0082
	.zero		2


//--------------------- .nv.info                  --------------------------
	.section	.nv.info,"",@"SHT_CUDA_INFO"
	.align	4


	//----- nvinfo : EIATTR_REGCOUNT
	.align		4
        /*0000*/ 	.byte	0x04, 0x2f
        /*0002*/ 	.short	(.L_6 - .L_5)
	.align		4
.L_5:
        /*0004*/ 	.word	index@(_Z8FindWordv)
        /*0008*/ 	.word	0x00000004


	//----- nvinfo : EIATTR_FRAME_SIZE
	.align		4
.L_6:
        /*000c*/ 	.byte	0x04, 0x11
        /*000e*/ 	.short	(.L_8 - .L_7)
	.align		4
.L_7:
        /*0010*/ 	.word	index@(_Z8FindWordv)
        /*0014*/ 	.word	0x00000000


	//----- nvinfo : EIATTR_MIN_STACK_SIZE
	.align		4
.L_8:
        /*0018*/ 	.byte	0x04, 0x12
        /*001a*/ 	.short	(.L_10 - .L_9)
	.align		4
.L_9:
        /*001c*/ 	.word	index@(_Z8FindWordv)
        /*0020*/ 	.word	0x00000000
.L_10:


//--------------------- .nv.compat                --------------------------
	.section	.nv.compat,"",@"SHT_CUDA_COMPAT_INFO"
	.align	4
        /*0000*/ 	.byte	0x02, 0x09, 0x00, 0x00, 0x02, 0x02, 0x01, 0x00, 0x02, 0x05, 0x05, 0x00, 0x03, 0x07, 0x01, 0x01
        /*0010*/ 	.byte	0x02, 0x03, 0x00, 0x00, 0x02, 0x06, 0x01, 0x00, 0x04, 0x0b, 0x08, 0x00, 0x09, 0x00, 0x00, 0x00
        /*0020*/ 	.byte	0x00, 0x00, 0x00, 0x00


//--------------------- .nv.info._Z8FindWordv     --------------------------
	.section	.nv.info._Z8FindWordv,"",@"SHT_CUDA_INFO"
	.sectionflags	@""
	.align	4


	//----- nvinfo : EIATTR_CUDA_API_VERSION
	.align		4
        /*0000*/ 	.byte	0x04, 0x37
        /*0002*/ 	.short	(.L_12 - .L_11)
.L_11:
        /*0004*/ 	.word	0x00000082


	//----- nvinfo : EIATTR_SPARSE_MMA_MASK
	.align		4
.L_12:
        /*0008*/ 	.byte	0x03, 0x50
        /*000a*/ 	.short	0x0000


	//----- nvinfo : EIATTR_MAXREG_COUNT
	.align		4
        /*000c*/ 	.byte	0x03, 0x1b
        /*000e*/ 	.short	0x00ff


	//----- nvinfo : EIATTR_MERCURY_ISA_VERSION
	.align		4
        /*0010*/ 	.byte	0x03, 0x5f
        /*0012*/ 	.short	0x0101


	//----- nvinfo : EIATTR_VRC_CTA_INIT_COUNT
	.align		4
        /*0014*/ 	.byte	0x02, 0x4a
	.zero		1
	.zero		1


	//----- nvinfo : EIATTR_EXIT_INSTR_OFFSETS
	.align		4
        /*0018*/ 	.byte	0x04, 0x1c
        /*001a*/ 	.short	(.L_14 - .L_13)


	//   ....[0]....
.L_13:
        /*001c*/ 	.word	0x00000010


	//----- nvinfo : EIATTR_SW_WAR
	.align		4
.L_14:
        /*0020*/ 	.byte	0x04, 0x36
        /*0022*/ 	.short	(.L_16 - .L_15)
.L_15:
        /*0024*/ 	.word	0x00000008
.L_16:


//--------------------- .nv.callgraph             --------------------------
	.section	.nv.callgraph,"",@"SHT_CUDA_CALLGRAPH"
	.align	4
	.sectionentsize	8
	.align		4
        /*0000*/ 	.word	0x00000000
	.align		4
        /*0004*/ 	.word	0xffffffff
	.align		4
        /*0008*/ 	.word	0x00000000
	.align		4
        /*000c*/ 	.word	0xfffffffe
	.align		4
        /*0010*/ 	.word	0x00000000
	.align		4
        /*0014*/ 	.word	0xfffffffd
	.align		4
        /*0018*/ 	.word	0x00000000
	.align		4
        /*001c*/ 	.word	0xfffffffc


//--------------------- .nv.constant4             --------------------------
	.section	.nv.constant4,"a",@progbits
	.align	8
	.align		8
.nv.constant4:
        /*0000*/ 	.dword	dev_word
	.align		8
        /*0008*/ 	.dword	dev_sentence
	.align		8
        /*0010*/ 	.dword	dev_w_len
	.align		8
        /*0018*/ 	.dword	dev_s_len
	.align		8
        /*0020*/ 	.dword	dev_res


//--------------------- .text._Z8FindWordv        --------------------------
	.section	.text._Z8FindWordv,"ax",@progbits
	.align	128
        .global         _Z8FindWordv
        .type           _Z8FindWordv,@function
        .size           _Z8FindWordv,(.L_x_1 - _Z8FindWordv)
        .other          _Z8FindWordv,@"STO_CUDA_ENTRY STV_DEFAULT"
_Z8FindWordv:
.text._Z8FindWordv:
[----:B------:R-:W-:Y:S01]  /*0000*/  LDC R1, c[0x0][0x37c] ;  /* 0x0000df00ff017b82 */ /* 0x000fe20000000800 */
[----:B------:R-:W-:Y:S05]  /*0010*/  EXIT ;  /* 0x000000000000794d */ /* 0x000fea0003800000 */
.L_x_0:
[----:B------:R-:W-:-:S00]  /*0020*/  BRA `(.L_x_0) ;  /* 0xfffffffc00fc7947 */ /* 0x000fc0000383ffff */
[----:B------:R-:W-:-:S00]  /*0030*/  NOP ;  /* 0x0000000000007918 */ /* 0x000fc00000000000 */
        /* <DEDUP_REMOVED lines=12> */
.L_x_1:


//--------------------- .nv.shared.reserved.0     --------------------------
	.section	.nv.shared.reserved.0,"aw",@nobits
	.weak		__nv_reservedSMEM_offset_0_alias
	.size		__nv_reservedSMEM_offset_0_alias, 0, 64
	.other		__nv_reservedSMEM_offset_0_alias,@"STO_CUDA_RESERVED_SHARED STV_DEFAULT"
__nv_reservedSMEM_offset_0_alias:
	.zero		0
	.zero		64


//--------------------- .nv.global                --------------------------
	.section	.nv.global,"aw",@nobits
	.align	8
.nv.global:
	.type		dev_word,@object
	.size		dev_word,(dev_sentence - dev_word)
dev_word:
	.zero		8
	.type		dev_sentence,@object
	.size		dev_sentence,(dev_res - dev_sentence)
dev_sentence:
	.zero		8
	.type		dev_res,@object
	.size		dev_res,(dev_w_len - dev_res)
dev_res:
	.zero		4
	.type		dev_w_len,@object
	.size		dev_w_len,(dev_s_len - dev_w_len)
dev_w_len:
	.zero		4
	.type		dev_s_len,@object
	.size		dev_s_len,(.L_3 - dev_s_len)
dev_s_len:
	.zero		4
.L_3:


//--------------------- .nv.constant0._Z8FindWordv --------------------------
	.section	.nv.constant0._Z8FindWordv,"a",@progbits
	.sectionflags	@""
	.align	4
.nv.constant0._Z8FindWordv:
	.zero		896


//--------------------- SYMBOLS --------------------------

	.type		.nv.reservedSmem.offset0,@object
	.size		.nv.reservedSmem.offset0,0x4
